//
// Generated by NVIDIA NVVM Compiler
//
// Compiler Build ID: CL-36424714
// Cuda compilation tools, release 13.0, V13.0.88
// Based on NVVM 20.0.0
//

.version 9.0
.target sm_100
.address_size 64

	// .globl	_Z6kernelPiS_

.visible .entry _Z6kernelPiS_(
	.param .u64 .ptr .align 1 _Z6kernelPiS__param_0,
	.param .u64 .ptr .align 1 _Z6kernelPiS__param_1
)
{
	.reg .b32 	%r<4>;
	.reg .b64 	%rd<8>;

	ld.param.u64 	%rd1, [_Z6kernelPiS__param_0];
	ld.param.u64 	%rd2, [_Z6kernelPiS__param_1];
	cvta.to.global.u64 	%rd3, %rd2;
	cvta.to.global.u64 	%rd4, %rd1;
	mov.u32 	%r1, %tid.x;
	mul.wide.u32 	%rd5, %r1, 4;
	add.s64 	%rd6, %rd4, %rd5;
	ld.global.u32 	%r2, [%rd6];
	mul.lo.s32 	%r3, %r2, 10;
	add.s64 	%rd7, %rd3, %rd5;
	st.global.u32 	[%rd7], %r3;
	ret;

}


// ===== COMPILED SASS (sm_100) =====

	.target	sm_100

	.elftype	@"ET_EXEC"


//--------------------- .note.nv.tkinfo           --------------------------
	.section	.note.nv.tkinfo,"",@"SHT_NOTE"
	.sectionflags	@"SHF_NOTE_NV_TKINFO"
	.tkinfo
        /*0018*/ 	.word	0x00000002
        /*0030*/ 	.string	""
        /*0030*/ 	.string	"ptxas"
        /*0030*/ 	.string	"Cuda compilation tools, release 13.0, V13.0.88"
        /*0030*/ 	.string	"Build cuda_13.0.r13.0/compiler.36424714_0"
        /*0030*/ 	.string	"-arch sm_100 -m 64 "



//--------------------- .note.nv.cuinfo           --------------------------
	.section	.note.nv.cuinfo,"",@"SHT_NOTE"
	.sectionflags	@"SHF_NOTE_NV_CUINFO"
        /*0018*/ 	.short	0x0002
        /*001a*/ 	.short	0x0064
        /*001c*/ 	.short	0x0082
	.zero		2


//--------------------- .nv.info                  --------------------------
	.section	.nv.info,"",@"SHT_CUDA_INFO"
	.align	4


	//----- nvinfo : EIATTR_REGCOUNT
	.align		4
        /*0000*/ 	.byte	0x04, 0x2f
        /*0002*/ 	.short	(.L_1 - .L_0)
	.align		4
.L_0:
        /*0004*/ 	.word	index@(_Z6kernelPiS_)
        /*0008*/ 	.word	0x0000000a


	//----- nvinfo : EIATTR_FRAME_SIZE
	.align		4
.L_1:
        /*000c*/ 	.byte	0x04, 0x11
        /*000e*/ 	.short	(.L_3 - .L_2)
	.align		4
.L_2:
        /*0010*/ 	.word	index@(_Z6kernelPiS_)
        /*0014*/ 	.word	0x00000000


	//----- nvinfo : EIATTR_MIN_STACK_SIZE
	.align		4
.L_3:
        /*0018*/ 	.byte	0x04, 0x12
        /*001a*/ 	.short	(.L_5 - .L_4)
	.align		4
.L_4:
        /*001c*/ 	.word	index@(_Z6kernelPiS_)
        /*0020*/ 	.word	0x00000000
.L_5:


//--------------------- .nv.compat                --------------------------
	.section	.nv.compat,"",@"SHT_CUDA_COMPAT_INFO"
	.align	4
        /*0000*/ 	.byte	0x02, 0x09, 0x00, 0x00, 0x02, 0x02, 0x01, 0x00, 0x02, 0x05, 0x05, 0x00, 0x03, 0x07, 0x01, 0x01
        /*0010*/ 	.byte	0x02, 0x03, 0x00, 0x00, 0x02, 0x06, 0x01, 0x00, 0x04, 0x0b, 0x08, 0x00, 0x09, 0x00, 0x00, 0x00
        /*0020*/ 	.byte	0x00, 0x00, 0x00, 0x00


//--------------------- .nv.info._Z6kernelPiS_    --------------------------
	.section	.nv.info._Z6kernelPiS_,"",@"SHT_CUDA_INFO"
	.sectionflags	@""
	.align	4


	//----- nvinfo : EIATTR_CUDA_API_VERSION
	.align		4
        /*0000*/ 	.byte	0x04, 0x37
        /*0002*/ 	.short	(.L_7 - .L_6)
.L_6:
        /*0004*/ 	.word	0x00000082


	//----- nvinfo : EIATTR_KPARAM_INFO
	.align		4
.L_7:
        /*0008*/ 	.byte	0x04, 0x17
        /*000a*/ 	.short	(.L_9 - .L_8)
.L_8:
        /*000c*/ 	.word	0x00000000
        /*0010*/ 	.short	0x0001
        /*0012*/ 	.short	0x0008
        /*0014*/ 	.byte	0x00, 0xf5, 0x21, 0x00


	//----- nvinfo : EIATTR_KPARAM_INFO
	.align		4
.L_9:
        /*0018*/ 	.byte	0x04, 0x17
        /*001a*/ 	.short	(.L_11 - .L_10)
.L_10:
        /*001c*/ 	.word	0x00000000
        /*0020*/ 	.short	0x0000
        /*0022*/ 	.short	0x0000
        /*0024*/ 	.byte	0x00, 0xf5, 0x21, 0x00


	//----- nvinfo : EIATTR_SPARSE_MMA_MASK
	.align		4
.L_11:
        /*0028*/ 	.byte	0x03, 0x50
        /*002a*/ 	.short	0x0000


	//----- nvinfo : EIATTR_MAXREG_COUNT
	.align		4
        /*002c*/ 	.byte	0x03, 0x1b
        /*002e*/ 	.short	0x00ff


	//----- nvinfo : EIATTR_MERCURY_ISA_VERSION
	.align		4
        /*0030*/ 	.byte	0x03, 0x5f
        /*0032*/ 	.short	0x0101


	//----- nvinfo : EIATTR_VRC_CTA_INIT_COUNT
	.align		4
        /*0034*/ 	.byte	0x02, 0x4a
	.zero		1
	.zero		1


	//----- nvinfo : EIATTR_EXIT_INSTR_OFFSETS
	.align		4
        /*0038*/ 	.byte	0x04, 0x1c
        /*003a*/ 	.short	(.L_13 - .L_12)


	//   ....[0]....
.L_12:
        /*003c*/ 	.word	0x000000a0


	//----- nvinfo : EIATTR_CBANK_PARAM_SIZE
	.align		4
.L_13:
        /*0040*/ 	.byte	0x03, 0x19
        /*0042*/ 	.short	0x0010


	//----- nvinfo : EIATTR_PARAM_CBANK
	.align		4
        /*0044*/ 	.byte	0x04, 0x0a
        /*0046*/ 	.short	(.L_15 - .L_14)
	.align		4
.L_14:
        /*0048*/ 	.word	index@(.nv.constant0._Z6kernelPiS_)
        /*004c*/ 	.short	0x0380
        /*004e*/ 	.short	0x0010


	//----- nvinfo : EIATTR_SW_WAR
	.align		4
.L_15:
        /*0050*/ 	.byte	0x04, 0x36
        /*0052*/ 	.short	(.L_17 - .L_16)
.L_16:
        /*0054*/ 	.word	0x00000008
.L_17:


//--------------------- .nv.callgraph             --------------------------
	.section	.nv.callgraph,"",@"SHT_CUDA_CALLGRAPH"
	.align	4
	.sectionentsize	8
	.align		4
        /*0000*/ 	.word	0x00000000
	.align		4
        /*0004*/ 	.word	0xffffffff
	.align		4
        /*0008*/ 	.word	0x00000000
	.align		4
        /*000c*/ 	.word	0xfffffffe
	.align		4
        /*0010*/ 	.word	0x00000000
	.align		4
        /*0014*/ 	.word	0xfffffffd
	.align		4
        /*0018*/ 	.word	0x00000000
	.align		4
        /*001c*/ 	.word	0xfffffffc


//--------------------- .text._Z6kernelPiS_       --------------------------
	.section	.text._Z6kernelPiS_,"ax",@progbits
	.align	128
        .global         _Z6kernelPiS_
        .type           _Z6kernelPiS_,@function
        .size           _Z6kernelPiS_,(.L_x_1 - _Z6kernelPiS_)
        .other          _Z6kernelPiS_,@"STO_CUDA_ENTRY STV_DEFAULT"
_Z6kernelPiS_:
.text._Z6kernelPiS_:
[----:B------:R-:W-:Y:S01]  /*0000*/  LDC R1, c[0x0][0x37c] ;  /* 0x0000df00ff017b82 */ /* 0x000fe20000000800 */
[----:B------:R-:W0:Y:S07]  /*0010*/  S2R R7, SR_TID.X ;  /* 0x0000000000077919 */ /* 0x000e2e0000002100 */
[----:B------:R-:W0:Y:S01]  /*0020*/  LDC.64 R2, c[0x0][0x380] ;  /* 0x0000e000ff027b82 */ /* 0x000e220000000a00 */
[----:B------:R-:W1:Y:S07]  /*0030*/  LDCU.64 UR4, c[0x0][0x358] ;  /* 0x00006b00ff0477ac */ /* 0x000e6e0008000a00 */
[----:B------:R-:W2:Y:S01]  /*0040*/  LDC.64 R4, c[0x0][0x388] ;  /* 0x0000e200ff047b82 */ /* 0x000ea20000000a00 */
[----:B0-----:R-:W-:-:S06]  /*0050*/  IMAD.WIDE.U32 R2, R7, 0x4, R2 ;  /* 0x0000000407027825 */ /* 0x001fcc00078e0002 */
[----:B-1----:R-:W3:Y:S01]  /*0060*/  LDG.E R2, desc[UR4][R2.64] ;  /* 0x0000000402027981 */ /* 0x002ee2000c1e1900 */
[----:B--2---:R-:W-:-:S04]  /*0070*/  IMAD.WIDE.U32 R4, R7, 0x4, R4 ;  /* 0x0000000407047825 */ /* 0x004fc800078e0004 */
[----:B---3--:R-:W-:-:S05]  /*0080*/  IMAD R7, R2, 0xa, RZ ;  /* 0x0000000a02077824 */ /* 0x008fca00078e02ff */
[----:B------:R-:W-:Y:S01]  /*0090*/  STG.E desc[UR4][R4.64], R7 ;  /* 0x0000000704007986 */ /* 0x000fe2000c101904 */
[----:B------:R-:W-:Y:S05]  /*00a0*/  EXIT ;  /* 0x000000000000794d */ /* 0x000fea0003800000 */
.L_x_0:
[----:B------:R-:W-:-:S00]  /*00b0*/  BRA `(.L_x_0) ;  /* 0xfffffffc00fc7947 */ /* 0x000fc0000383ffff */
[----:B------:R-:W-:-:S00]  /*00c0*/  NOP ;  /* 0x0000000000007918 */ /* 0x000fc00000000000 */
        /* <DEDUP_REMOVED lines=11> */
.L_x_1:


//--------------------- .nv.shared.reserved.0     --------------------------
	.section	.nv.shared.reserved.0,"aw",@nobits
	.weak		__nv_reservedSMEM_offset_0_alias
	.size		__nv_reservedSMEM_offset_0_alias, 0, 64
	.other		__nv_reservedSMEM_offset_0_alias,@"STO_CUDA_RESERVED_SHARED STV_DEFAULT"
__nv_reservedSMEM_offset_0_alias:
	.zero		0
	.zero		64


//--------------------- .nv.constant0._Z6kernelPiS_ --------------------------
	.section	.nv.constant0._Z6kernelPiS_,"a",@progbits
	.sectionflags	@""
	.align	4
.nv.constant0._Z6kernelPiS_:
	.zero		912


//--------------------- SYMBOLS --------------------------

	.type		.nv.reservedSmem.offset0,@object
	.size		.nv.reservedSmem.offset0,0x4
